	.headerflags	@"EF_CUDA_TEXMODE_UNIFIED EF_CUDA_64BIT_ADDRESS EF_CUDA_ACCELERATORS EF_CUDA_SM90 EF_CUDA_VIRTUAL_SM(EF_CUDA_SM90)"
	.elftype	@"ET_EXEC"


//--------------------- .nv.info                  --------------------------
	.section	.nv.info,"",@"SHT_CUDA_INFO"
	.align	4


	//----- nvinfo : EIATTR_REGCOUNT
	.align		4
        /*0000*/ 	.byte	0x04, 0x2f
        /*0002*/ 	.short	(.L_3 - .L_2)
	.align		4
.L_2:
        /*0004*/ 	.word	index@(triton_poi_fused__native_batch_norm_legit_no_training_add_23)
        /*0008*/ 	.word	0x0000001e


	//----- nvinfo : EIATTR_MIN_STACK_SIZE
	.align		4
.L_3:
        /*000c*/ 	.byte	0x04, 0x12
        /*000e*/ 	.short	(.L_5 - .L_4)
	.align		4
.L_4:
        /*0010*/ 	.word	index@(triton_poi_fused__native_batch_norm_legit_no_training_add_23)
        /*0014*/ 	.word	0x00000000


	//----- nvinfo : EIATTR_FRAME_SIZE
	.align		4
.L_5:
        /*0018*/ 	.byte	0x04, 0x11
        /*001a*/ 	.short	(.L_7 - .L_6)
	.align		4
.L_6:
        /*001c*/ 	.word	index@(triton_poi_fused__native_batch_norm_legit_no_training_add_23)
        /*0020*/ 	.word	0x00000000


	//----- nvinfo : EIATTR_MIN_STACK_SIZE
	.align		4
.L_7:
        /*0024*/ 	.byte	0x04, 0x12
        /*0026*/ 	.short	(.L_9 - .L_8)
	.align		4
.L_8:
        /*0028*/ 	.word	index@(triton_poi_fused__native_batch_norm_legit_no_training_add_23)
        /*002c*/ 	.word	0x00000000
.L_9:


//--------------------- .nv.info.triton_poi_fused__native_batch_norm_legit_no_training_add_23 --------------------------
	.section	.nv.info.triton_poi_fused__native_batch_norm_legit_no_training_add_23,"",@"SHT_CUDA_INFO"
	.sectionflags	@""
	.align	4


	//----- nvinfo : EIATTR_CUDA_API_VERSION
	.align		4
        /*0000*/ 	.byte	0x04, 0x37
        /*0002*/ 	.short	(.L_11 - .L_10)
.L_10:
        /*0004*/ 	.word	0x0000007c


	//----- nvinfo : EIATTR_KPARAM_INFO
	.align		4
.L_11:
        /*0008*/ 	.byte	0x04, 0x17
        /*000a*/ 	.short	(.L_13 - .L_12)
.L_12:
        /*000c*/ 	.word	0x00000000
        /*0010*/ 	.short	0x0008
        /*0012*/ 	.short	0x003c
        /*0014*/ 	.byte	0x00, 0xf0, 0x11, 0x00


	//----- nvinfo : EIATTR_KPARAM_INFO
	.align		4
.L_13:
        /*0018*/ 	.byte	0x04, 0x17
        /*001a*/ 	.short	(.L_15 - .L_14)
.L_14:
        /*001c*/ 	.word	0x00000000
        /*0020*/ 	.short	0x0007
        /*0022*/ 	.short	0x0038
        /*0024*/ 	.byte	0x00, 0xf0, 0x11, 0x00


	//----- nvinfo : EIATTR_KPARAM_INFO
	.align		4
.L_15:
        /*0028*/ 	.byte	0x04, 0x17
        /*002a*/ 	.short	(.L_17 - .L_16)
.L_16:
        /*002c*/ 	.word	0x00000000
        /*0030*/ 	.short	0x0006
        /*0032*/ 	.short	0x0030
        /*0034*/ 	.byte	0x00, 0xf4, 0x21, 0x00


	//----- nvinfo : EIATTR_KPARAM_INFO
	.align		4
.L_17:
        /*0038*/ 	.byte	0x04, 0x17
        /*003a*/ 	.short	(.L_19 - .L_18)
.L_18:
        /*003c*/ 	.word	0x00000000
        /*0040*/ 	.short	0x0005
        /*0042*/ 	.short	0x0028
        /*0044*/ 	.byte	0x00, 0xf4, 0x21, 0x00


	//----- nvinfo : EIATTR_KPARAM_INFO
	.align		4
.L_19:
        /*0048*/ 	.byte	0x04, 0x17
        /*004a*/ 	.short	(.L_21 - .L_20)
.L_20:
        /*004c*/ 	.word	0x00000000
        /*0050*/ 	.short	0x0004
        /*0052*/ 	.short	0x0020
        /*0054*/ 	.byte	0x00, 0xf4, 0x21, 0x00


	//----- nvinfo : EIATTR_KPARAM_INFO
	.align		4
.L_21:
        /*0058*/ 	.byte	0x04, 0x17
        /*005a*/ 	.short	(.L_23 - .L_22)
.L_22:
        /*005c*/ 	.word	0x00000000
        /*0060*/ 	.short	0x0003
        /*0062*/ 	.short	0x0018
        /*0064*/ 	.byte	0x00, 0xf4, 0x21, 0x00


	//----- nvinfo : EIATTR_KPARAM_INFO
	.align		4
.L_23:
        /*0068*/ 	.byte	0x04, 0x17
        /*006a*/ 	.short	(.L_25 - .L_24)
.L_24:
        /*006c*/ 	.word	0x00000000
        /*0070*/ 	.short	0x0002
        /*0072*/ 	.short	0x0010
        /*0074*/ 	.byte	0x00, 0xf4, 0x21, 0x00


	//----- nvinfo : EIATTR_KPARAM_INFO
	.align		4
.L_25:
        /*0078*/ 	.byte	0x04, 0x17
        /*007a*/ 	.short	(.L_27 - .L_26)
.L_26:
        /*007c*/ 	.word	0x00000000
        /*0080*/ 	.short	0x0001
        /*0082*/ 	.short	0x0008
        /*0084*/ 	.byte	0x00, 0xf4, 0x21, 0x00


	//----- nvinfo : EIATTR_KPARAM_INFO
	.align		4
.L_27:
        /*0088*/ 	.byte	0x04, 0x17
        /*008a*/ 	.short	(.L_29 - .L_28)
.L_28:
        /*008c*/ 	.word	0x00000000
        /*0090*/ 	.short	0x0000
        /*0092*/ 	.short	0x0000
        /*0094*/ 	.byte	0x00, 0xf4, 0x21, 0x00


	//----- nvinfo : EIATTR_SPARSE_MMA_MASK
	.align		4
.L_29:
        /*0098*/ 	.byte	0x03, 0x50
        /*009a*/ 	.short	0x0000


	//----- nvinfo : EIATTR_MAXREG_COUNT
	.align		4
        /*009c*/ 	.byte	0x03, 0x1b
        /*009e*/ 	.short	0x00ff


	//----- nvinfo : EIATTR_EXIT_INSTR_OFFSETS
	.align		4
        /*00a0*/ 	.byte	0x04, 0x1c
        /*00a2*/ 	.short	(.L_31 - .L_30)


	//   ....[0]....
.L_30:
        /*00a4*/ 	.word	0x00000480


	//   ....[1]....
        /*00a8*/ 	.word	0x00000540


	//----- nvinfo : EIATTR_REQNTID
	.align		4
.L_31:
        /*00ac*/ 	.byte	0x04, 0x10
        /*00ae*/ 	.short	(.L_33 - .L_32)
.L_32:
        /*00b0*/ 	.word	0x00000080
        /*00b4*/ 	.word	0x00000001
        /*00b8*/ 	.word	0x00000001


	//----- nvinfo : EIATTR_CBANK_PARAM_SIZE
	.align		4
.L_33:
        /*00bc*/ 	.byte	0x03, 0x19
        /*00be*/ 	.short	0x0040


	//----- nvinfo : EIATTR_PARAM_CBANK
	.align		4
        /*00c0*/ 	.byte	0x04, 0x0a
        /*00c2*/ 	.short	(.L_35 - .L_34)
	.align		4
.L_34:
        /*00c4*/ 	.word	index@(.nv.constant0.triton_poi_fused__native_batch_norm_legit_no_training_add_23)
        /*00c8*/ 	.short	0x0210
        /*00ca*/ 	.short	0x0040


	//----- nvinfo : EIATTR_SW_WAR
	.align		4
.L_35:
        /*00cc*/ 	.byte	0x04, 0x36
        /*00ce*/ 	.short	(.L_37 - .L_36)
.L_36:
        /*00d0*/ 	.word	0x00000008
.L_37:


//--------------------- .nv.callgraph             --------------------------
	.section	.nv.callgraph,"",@"SHT_CUDA_CALLGRAPH"
	.align	4
	.sectionentsize	8
	.align		4
        /*0000*/ 	.word	0x00000000
	.align		4
        /*0004*/ 	.word	0xffffffff
	.align		4
        /*0008*/ 	.word	0x00000000
	.align		4
        /*000c*/ 	.word	0xfffffffe
	.align		4
        /*0010*/ 	.word	0x00000000
	.align		4
        /*0014*/ 	.word	0xfffffffd
	.align		4
        /*0018*/ 	.word	0x00000000
	.align		4
        /*001c*/ 	.word	0xfffffffc


//--------------------- .nv.constant4             --------------------------
	.section	.nv.constant4,"a",@progbits
	.align	8
	.align		8
.nv.constant4:
        /*0000*/ 	.dword	_$_str
	.align		8
        /*0008*/ 	.dword	_$_str_$_2


//--------------------- .text.triton_poi_fused__native_batch_norm_legit_no_training_add_23 --------------------------
	.section	.text.triton_poi_fused__native_batch_norm_legit_no_training_add_23,"ax",@progbits
	.sectionflags	@"SHF_BARRIERS=1"
	.align	128
        .global         triton_poi_fused__native_batch_norm_legit_no_training_add_23
        .type           triton_poi_fused__native_batch_norm_legit_no_training_add_23,@function
        .size           triton_poi_fused__native_batch_norm_legit_no_training_add_23,(.L_x_1 - triton_poi_fused__native_batch_norm_legit_no_training_add_23)
        .other          triton_poi_fused__native_batch_norm_legit_no_training_add_23,@"STO_CUDA_ENTRY STV_DEFAULT"
triton_poi_fused__native_batch_norm_legit_no_training_add_23:
.text.triton_poi_fused__native_batch_norm_legit_no_training_add_23:
[----:B------:R-:W0:Y:S01]  /*0000*/  LDC R1, c[0x0][0x28] ;  /* 0x00000a00ff017b82 */ /* 0x000e220000000800 */
[----:B------:R-:W1:Y:S07]  /*0010*/  S2R R15, SR_CTAID.X ;  /* 0x00000000000f7919 */ /* 0x000e6e0000002500 */
[----:B------:R-:W2:Y:S01]  /*0020*/  LDC.64 R8, c[0x0][0x228] ;  /* 0x00008a00ff087b82 */ /* 0x000ea20000000a00 */
[----:B------:R-:W-:Y:S01]  /*0030*/  CS2R R20, SRZ ;  /* 0x0000000000147805 */ /* 0x000fe2000001ff00 */
[----:B------:R-:W-:Y:S01]  /*0040*/  ULDC.64 UR6, c[0x0][0x208] ;  /* 0x0000820000067ab9 */ /* 0x000fe20000000a00 */
[----:B------:R-:W3:Y:S01]  /*0050*/  S2R R18, SR_TID.X ;  /* 0x0000000000127919 */ /* 0x000ee20000002100 */
[----:B------:R-:W4:Y:S04]  /*0060*/  S2R R19, SR_CTAID.Y ;  /* 0x0000000000137919 */ /* 0x000f280000002600 */
[----:B------:R-:W5:Y:S08]  /*0070*/  LDC.64 R12, c[0x0][0x218] ;  /* 0x00008600ff0c7b82 */ /* 0x000f700000000a00 */
[----:B------:R-:W3:Y:S08]  /*0080*/  LDC.64 R10, c[0x0][0x220] ;  /* 0x00008800ff0a7b82 */ /* 0x000ef00000000a00 */
[----:B------:R-:W5:Y:S01]  /*0090*/  LDC.64 R2, c[0x0][0x230] ;  /* 0x00008c00ff027b82 */ /* 0x000f620000000a00 */
[C---:B-1----:R-:W-:Y:S01]  /*00a0*/  ISETP.GE.AND P0, PT, R15.reuse, 0x18, PT ;  /* 0x000000180f00780c */ /* 0x042fe20003f06270 */
[----:B--2---:R-:W-:-:S06]  /*00b0*/  IMAD.WIDE R8, R15, 0x4, R8 ;  /* 0x000000040f087825 */ /* 0x004fcc00078e0208 */
[----:B------:R-:W1:Y:S08]  /*00c0*/  LDC.64 R4, c[0x0][0x238] ;  /* 0x00008e00ff047b82 */ /* 0x000e700000000a00 */
[----:B------:R-:W2:Y:S01]  /*00d0*/  LDC.64 R6, c[0x0][0x210] ;  /* 0x00008400ff067b82 */ /* 0x000ea20000000a00 */
[----:B------:R5:W2:Y:S01]  /*00e0*/  @!P0 LDG.E.EL R20, desc[UR6][R8.64] ;  /* 0x0000000608148981 */ /* 0x000aa2000c2e1900 */
[----:B---3--:R-:W-:Y:S01]  /*00f0*/  LOP3.LUT R14, R18, 0x7f, RZ, 0xc0, !PT ;  /* 0x0000007f120e7812 */ /* 0x008fe200078ec0ff */
[----:B------:R-:W-:Y:S01]  /*0100*/  HFMA2.MMA R0, -RZ, RZ, 0, 0 ;  /* 0x00000000ff007435 */ /* 0x000fe200000001ff */
[----:B0-----:R-:W-:-:S02]  /*0110*/  IMAD.WIDE R10, R15, 0x4, R10 ;  /* 0x000000040f0a7825 */ /* 0x001fc400078e020a */
[----:B----4-:R-:W-:Y:S02]  /*0120*/  PRMT R16, R14, 0x6540, R19 ;  /* 0x000065400e107816 */ /* 0x010fe40000000013 */
[----:B------:R-:W-:Y:S01]  /*0130*/  CS2R R26, SRZ ;  /* 0x00000000001a7805 */ /* 0x000fe2000001ff00 */
[----:B------:R-:W3:Y:S01]  /*0140*/  @!P0 LDG.E.EL R21, desc[UR6][R10.64] ;  /* 0x000000060a158981 */ /* 0x000ee2000c2e1900 */
[C---:B------:R-:W-:Y:S01]  /*0150*/  LOP3.LUT R22, R16.reuse, 0x80, RZ, 0xfc, !PT ;  /* 0x0000008010167812 */ /* 0x040fe200078efcff */
[C-C-:B------:R-:W-:Y:S01]  /*0160*/  IMAD R17, R16.reuse, 0x18, R15.reuse ;  /* 0x0000001810117824 */ /* 0x140fe200078e020f */
[----:B------:R-:W-:Y:S02]  /*0170*/  ISETP.LT.AND P1, PT, R16, 0x100, !P0 ;  /* 0x000001001000780c */ /* 0x000fe40004721270 */
[C---:B------:R-:W-:Y:S01]  /*0180*/  ISETP.LT.AND P2, PT, R22.reuse, 0x100, !P0 ;  /* 0x000001001600780c */ /* 0x040fe20004741270 */
[----:B------:R-:W-:Y:S01]  /*0190*/  IMAD R23, R22, 0x18, R15 ;  /* 0x0000001816177824 */ /* 0x000fe200078e020f */
[----:B------:R-:W-:Y:S01]  /*01a0*/  MOV R16, RZ ;  /* 0x000000ff00107202 */ /* 0x000fe20000000f00 */
[----:B-----5:R-:W-:Y:S01]  /*01b0*/  IMAD.WIDE R8, R17, 0x4, R12 ;  /* 0x0000000411087825 */ /* 0x020fe200078e020c */
[----:B------:R-:W-:-:S03]  /*01c0*/  HFMA2.MMA R22, -RZ, RZ, 0, 0 ;  /* 0x00000000ff167435 */ /* 0x000fc600000001ff */
[----:B------:R-:W-:-:S04]  /*01d0*/  IMAD.WIDE R12, R23, 0x4, R12 ;  /* 0x00000004170c7825 */ /* 0x000fc800078e020c */
[----:B------:R0:W3:Y:S01]  /*01e0*/  @P1 LDG.E.EL R0, desc[UR6][R8.64] ;  /* 0x0000000608001981 */ /* 0x0000e2000c2e1900 */
[----:B------:R-:W-:-:S03]  /*01f0*/  IMAD.WIDE R2, R15, 0x4, R2 ;  /* 0x000000040f027825 */ /* 0x000fc600078e0202 */
[----:B------:R-:W4:Y:S01]  /*0200*/  @P2 LDG.E.EL R16, desc[UR6][R12.64] ;  /* 0x000000060c102981 */ /* 0x000f22000c2e1900 */
[----:B-1----:R-:W-:-:S03]  /*0210*/  IMAD.WIDE R4, R15, 0x4, R4 ;  /* 0x000000040f047825 */ /* 0x002fc600078e0204 */
[----:B------:R1:W5:Y:S01]  /*0220*/  @!P0 LDG.E.EL R22, desc[UR6][R2.64] ;  /* 0x0000000602168981 */ /* 0x000362000c2e1900 */
[----:B--2---:R-:W-:-:S03]  /*0230*/  IMAD.WIDE R24, R17, 0x4, R6 ;  /* 0x0000000411187825 */ /* 0x004fc600078e0206 */
[----:B------:R-:W5:Y:S01]  /*0240*/  @!P0 LDG.E.EL R27, desc[UR6][R4.64] ;  /* 0x00000006041b8981 */ /* 0x000f62000c2e1900 */
[----:B0-----:R-:W-:Y:S01]  /*0250*/  IMAD.WIDE R8, R23, 0x4, R6 ;  /* 0x0000000417087825 */ /* 0x001fe200078e0206 */
[----:B------:R-:W-:Y:S02]  /*0260*/  MOV R6, RZ ;  /* 0x000000ff00067202 */ /* 0x000fe40000000f00 */
[----:B------:R-:W2:Y:S04]  /*0270*/  @P1 LDG.E.EL R26, desc[UR6][R24.64] ;  /* 0x00000006181a1981 */ /* 0x000ea8000c2e1900 */
[----:B------:R-:W2:Y:S01]  /*0280*/  @P2 LDG.E.EL R6, desc[UR6][R8.64] ;  /* 0x0000000608062981 */ /* 0x000ea2000c2e1900 */
[----:B-1----:R-:W-:Y:S01]  /*0290*/  HFMA2.MMA R2, -RZ, RZ, 1.625, 0 ;  /* 0x3e800000ff027435 */ /* 0x002fe200000001ff */
[----:B------:R-:W0:Y:S01]  /*02a0*/  S2UR UR5, SR_CgaCtaId ;  /* 0x00000000000579c3 */ /* 0x000e220000008800 */
[----:B------:R-:W-:Y:S01]  /*02b0*/  UMOV UR4, 0x400 ;  /* 0x0000040000047882 */ /* 0x000fe20000000000 */
[----:B------:R-:W-:-:S04]  /*02c0*/  SHF.L.U32 R18, R18, 0x1, RZ ;  /* 0x0000000112127819 */ /* 0x000fc800000006ff */
[----:B------:R-:W-:Y:S01]  /*02d0*/  LOP3.LUT R18, R18, 0xfe, RZ, 0xc0, !PT ;  /* 0x000000fe12127812 */ /* 0x000fe200078ec0ff */
[----:B0-----:R-:W-:-:S06]  /*02e0*/  UPRMT UR4, UR5, 0x654, UR4 ;  /* 0x0000065405047896 */ /* 0x001fcc0008000004 */
[----:B------:R-:W-:Y:S02]  /*02f0*/  LEA R14, R14, UR4, 0x2 ;  /* 0x000000040e0e7c11 */ /* 0x000fe4000f8e10ff */
[----:B------:R-:W-:-:S04]  /*0300*/  PRMT R19, R18, 0x6540, R19 ;  /* 0x0000654012137816 */ /* 0x000fc80000000013 */
[----:B------:R-:W-:Y:S02]  /*0310*/  ISETP.LT.AND P0, PT, R19, 0x100, !P0 ;  /* 0x000001001300780c */ /* 0x000fe40004701270 */
[----:B------:R-:W-:Y:S01]  /*0320*/  LEA R18, R18, UR4, 0x2 ;  /* 0x0000000412127c11 */ /* 0x000fe2000f8e10ff */
[----:B------:R-:W-:-:S04]  /*0330*/  FADD R20, R20, 9.9999997473787516356e-06 ;  /* 0x3727c5ac14147421 */ /* 0x000fc80000000000 */
[----:B------:R-:W0:Y:S02]  /*0340*/  MUFU.SQRT R7, R20 ;  /* 0x0000001400077308 */ /* 0x000e240000002000 */
[C---:B0-----:R-:W-:Y:S02]  /*0350*/  FSETP.GT.AND P1, PT, R7.reuse, 8.50705917302346158658e+37, PT ;  /* 0x7e8000000700780b */ /* 0x041fe40003f24000 */
[----:B------:R-:W-:-:S11]  /*0360*/  FSETP.GEU.AND P2, PT, R7, 1.175494350822287508e-38, PT ;  /* 0x008000000700780b */ /* 0x000fd60003f4e000 */
[----:B------:R-:W-:-:S04]  /*0370*/  @P1 FMUL R7, R7, 0.25 ;  /* 0x3e80000007071820 */ /* 0x000fc80000400000 */
[----:B------:R-:W-:-:S06]  /*0380*/  @!P2 FMUL R7, R7, 16777216 ;  /* 0x4b8000000707a820 */ /* 0x000fcc0000400000 */
[----:B------:R-:W0:Y:S01]  /*0390*/  MUFU.RCP R7, R7 ;  /* 0x0000000700077308 */ /* 0x000e220000001000 */
[----:B------:R-:W-:Y:S01]  /*03a0*/  FSEL R2, R2, 1, P1 ;  /* 0x3f80000002027808 */ /* 0x000fe20000800000 */
[----:B---3--:R-:W-:-:S04]  /*03b0*/  FADD R0, -R21, R0 ;  /* 0x0000000015007221 */ /* 0x008fc80000000100 */
[----:B------:R-:W-:Y:S01]  /*03c0*/  @!P2 FMUL R2, R2, 16777216 ;  /* 0x4b8000000202a820 */ /* 0x000fe20000400000 */
[----:B----4-:R-:W-:-:S03]  /*03d0*/  FADD R16, -R21, R16 ;  /* 0x0000001015107221 */ /* 0x010fc60000000100 */
[----:B0-----:R-:W-:-:S04]  /*03e0*/  FMUL R3, R7, R2 ;  /* 0x0000000207037220 */ /* 0x001fc80000400000 */
[-C--:B------:R-:W-:Y:S01]  /*03f0*/  FMUL R0, R0, R3.reuse ;  /* 0x0000000300007220 */ /* 0x080fe20000400000 */
[----:B------:R-:W-:-:S03]  /*0400*/  FMUL R16, R16, R3 ;  /* 0x0000000310107220 */ /* 0x000fc60000400000 */
[-CC-:B-----5:R-:W-:Y:S01]  /*0410*/  FFMA R3, R0, R22.reuse, R27.reuse ;  /* 0x0000001600037223 */ /* 0x1a0fe2000000001b */
[----:B------:R-:W-:-:S03]  /*0420*/  FFMA R27, R16, R22, R27 ;  /* 0x00000016101b7223 */ /* 0x000fc6000000001b */
[----:B--2---:R-:W-:Y:S01]  /*0430*/  FADD R3, R3, R26 ;  /* 0x0000001a03037221 */ /* 0x004fe20000000000 */
[----:B------:R-:W-:-:S04]  /*0440*/  FADD R6, R27, R6 ;  /* 0x000000061b067221 */ /* 0x000fc80000000000 */
[----:B------:R0:W-:Y:S04]  /*0450*/  STS [R14], R3 ;  /* 0x000000030e007388 */ /* 0x0001e80000000800 */
[----:B------:R0:W-:Y:S01]  /*0460*/  STS [R14+0x200], R6 ;  /* 0x000200060e007388 */ /* 0x0001e20000000800 */
[----:B------:R-:W-:Y:S06]  /*0470*/  BAR.SYNC.DEFER_BLOCKING 0x0 ;  /* 0x0000000000007b1d */ /* 0x000fec0000010000 */
[----:B0-----:R-:W-:Y:S05]  /*0480*/  @!P0 EXIT ;  /* 0x000000000000894d */ /* 0x001fea0003800000 */
[----:B------:R-:W0:Y:S01]  /*0490*/  LDS.64 R6, [R18] ;  /* 0x0000000012067984 */ /* 0x000e220000000a00 */
[----:B------:R-:W-:Y:S01]  /*04a0*/  SHF.R.S32.HI R0, RZ, 0x1f, R19 ;  /* 0x0000001fff007819 */ /* 0x000fe20000011413 */
[----:B------:R-:W1:Y:S03]  /*04b0*/  LDC.64 R2, c[0x0][0x240] ;  /* 0x00009000ff027b82 */ /* 0x000e660000000a00 */
[----:B------:R-:W-:-:S04]  /*04c0*/  LEA.HI R0, R0, R19, RZ, 0x6 ;  /* 0x0000001300007211 */ /* 0x000fc800078f30ff */
[----:B------:R-:W-:Y:S02]  /*04d0*/  LOP3.LUT R4, R0, 0xffffffc0, RZ, 0xc0, !PT ;  /* 0xffffffc000047812 */ /* 0x000fe400078ec0ff */
[----:B------:R-:W-:Y:S02]  /*04e0*/  SHF.R.S32.HI R0, RZ, 0x6, R0 ;  /* 0x00000006ff007819 */ /* 0x000fe40000011400 */
[----:B------:R-:W-:-:S04]  /*04f0*/  IADD3 R4, R19, -R4, RZ ;  /* 0x8000000413047210 */ /* 0x000fc80007ffe0ff */
[----:B------:R-:W-:-:S05]  /*0500*/  LEA R15, R15, R4, 0x6 ;  /* 0x000000040f0f7211 */ /* 0x000fca00078e30ff */
[----:B------:R-:W-:-:S04]  /*0510*/  IMAD R15, R0, 0x600, R15 ;  /* 0x00000600000f7824 */ /* 0x000fc800078e020f */
[----:B-1----:R-:W-:-:S05]  /*0520*/  IMAD.WIDE R2, R15, 0x4, R2 ;  /* 0x000000040f027825 */ /* 0x002fca00078e0202 */
[----:B0-----:R-:W-:Y:S01]  /*0530*/  STG.E.64 desc[UR6][R2.64], R6 ;  /* 0x0000000602007986 */ /* 0x001fe2000c101b06 */
[----:B------:R-:W-:Y:S05]  /*0540*/  EXIT ;  /* 0x000000000000794d */ /* 0x000fea0003800000 */
.L_x_0:
[----:B------:R-:W-:-:S00]  /*0550*/  BRA `(.L_x_0) ;  /* 0xfffffffc00fc7947 */ /* 0x000fc0000383ffff */
[----:B------:R-:W-:-:S00]  /*0560*/  NOP ;  /* 0x0000000000007918 */ /* 0x000fc00000000000 */
        /* <DEDUP_REMOVED lines=9> */
.L_x_1:


//--------------------- .nv.global.init           --------------------------
	.section	.nv.global.init,"aw",@progbits
.nv.global.init:
	.type		_$_str,@object
	.size		_$_str,(_$_str_$_2 - _$_str)
_$_str:
        /*0000*/ 	.byte	0x5f, 0x5f, 0x43, 0x55, 0x44, 0x41, 0x5f, 0x46, 0x54, 0x5a, 0x00
	.type		_$_str_$_2,@object
	.size		_$_str_$_2,(.L_1 - _$_str_$_2)
_$_str_$_2:
        /*000b*/ 	.byte	0x5f, 0x5f, 0x43, 0x55, 0x44, 0x41, 0x5f, 0x50, 0x52, 0x45, 0x43, 0x5f, 0x53, 0x51, 0x52, 0x54
        /*001b*/ 	.byte	0x00
.L_1:


//--------------------- .nv.shared.triton_poi_fused__native_batch_norm_legit_no_training_add_23 --------------------------
	.section	.nv.shared.triton_poi_fused__native_batch_norm_legit_no_training_add_23,"aw",@nobits
	.sectionflags	@""
	.align	16
	.zero		1024


//--------------------- .nv.constant0.triton_poi_fused__native_batch_norm_legit_no_training_add_23 --------------------------
	.section	.nv.constant0.triton_poi_fused__native_batch_norm_legit_no_training_add_23,"a",@progbits
	.sectionflags	@""
	.align	4
.nv.constant0.triton_poi_fused__native_batch_norm_legit_no_training_add_23:
	.zero		592
